//
// Generated by NVIDIA NVVM Compiler
//
// Compiler Build ID: CL-36424714
// Cuda compilation tools, release 13.0, V13.0.88
// Based on NVVM 20.0.0
//

.version 9.0
.target sm_100
.address_size 64

	// .globl	_Z8SpMV_CSRiPfPiS0_S_S_

.visible .entry _Z8SpMV_CSRiPfPiS0_S_S_(
	.param .u32 _Z8SpMV_CSRiPfPiS0_S_S__param_0,
	.param .u64 .ptr .align 1 _Z8SpMV_CSRiPfPiS0_S_S__param_1,
	.param .u64 .ptr .align 1 _Z8SpMV_CSRiPfPiS0_S_S__param_2,
	.param .u64 .ptr .align 1 _Z8SpMV_CSRiPfPiS0_S_S__param_3,
	.param .u64 .ptr .align 1 _Z8SpMV_CSRiPfPiS0_S_S__param_4,
	.param .u64 .ptr .align 1 _Z8SpMV_CSRiPfPiS0_S_S__param_5
)
{
	.reg .pred 	%p<11>;
	.reg .b32 	%r<65>;
	.reg .b32 	%f<114>;
	.reg .b64 	%rd<87>;

	ld.param.u32 	%r23, [_Z8SpMV_CSRiPfPiS0_S_S__param_0];
	ld.param.u64 	%rd8, [_Z8SpMV_CSRiPfPiS0_S_S__param_1];
	ld.param.u64 	%rd9, [_Z8SpMV_CSRiPfPiS0_S_S__param_2];
	ld.param.u64 	%rd6, [_Z8SpMV_CSRiPfPiS0_S_S__param_3];
	ld.param.u64 	%rd10, [_Z8SpMV_CSRiPfPiS0_S_S__param_4];
	ld.param.u64 	%rd7, [_Z8SpMV_CSRiPfPiS0_S_S__param_5];
	cvta.to.global.u64 	%rd1, %rd10;
	cvta.to.global.u64 	%rd2, %rd9;
	cvta.to.global.u64 	%rd3, %rd8;
	mov.u32 	%r24, %ctaid.x;
	mov.u32 	%r25, %ntid.x;
	mov.u32 	%r26, %tid.x;
	mad.lo.s32 	%r1, %r24, %r25, %r26;
	setp.ge.s32 	%p1, %r1, %r23;
	@%p1 bra 	$L__BB0_15;
	cvta.to.global.u64 	%rd11, %rd6;
	mul.wide.s32 	%rd12, %r1, 4;
	add.s64 	%rd13, %rd11, %rd12;
	ld.global.u32 	%r60, [%rd13];
	ld.global.u32 	%r3, [%rd13+4];
	setp.ge.s32 	%p2, %r60, %r3;
	mov.f32 	%f113, 0f00000000;
	@%p2 bra 	$L__BB0_14;
	sub.s32 	%r4, %r3, %r60;
	and.b32  	%r5, %r4, 15;
	sub.s32 	%r27, %r60, %r3;
	setp.gt.u32 	%p3, %r27, -16;
	mov.f32 	%f113, 0f00000000;
	@%p3 bra 	$L__BB0_5;
	and.b32  	%r28, %r4, -16;
	neg.s32 	%r58, %r28;
	add.s64 	%rd4, %rd3, 32;
	add.s64 	%rd5, %rd2, 32;
	mov.f32 	%f113, 0f00000000;
$L__BB0_4:
	.pragma "nounroll";
	mul.wide.s32 	%rd14, %r60, 4;
	add.s64 	%rd15, %rd4, %rd14;
	add.s64 	%rd16, %rd5, %rd14;
	ld.global.f32 	%f18, [%rd15+-32];
	ld.global.u32 	%r29, [%rd16+-32];
	mul.wide.s32 	%rd17, %r29, 4;
	add.s64 	%rd18, %rd1, %rd17;
	ld.global.f32 	%f19, [%rd18];
	fma.rn.f32 	%f20, %f18, %f19, %f113;
	ld.global.f32 	%f21, [%rd15+-28];
	ld.global.u32 	%r30, [%rd16+-28];
	mul.wide.s32 	%rd19, %r30, 4;
	add.s64 	%rd20, %rd1, %rd19;
	ld.global.f32 	%f22, [%rd20];
	fma.rn.f32 	%f23, %f21, %f22, %f20;
	ld.global.f32 	%f24, [%rd15+-24];
	ld.global.u32 	%r31, [%rd16+-24];
	mul.wide.s32 	%rd21, %r31, 4;
	add.s64 	%rd22, %rd1, %rd21;
	ld.global.f32 	%f25, [%rd22];
	fma.rn.f32 	%f26, %f24, %f25, %f23;
	ld.global.f32 	%f27, [%rd15+-20];
	ld.global.u32 	%r32, [%rd16+-20];
	mul.wide.s32 	%rd23, %r32, 4;
	add.s64 	%rd24, %rd1, %rd23;
	ld.global.f32 	%f28, [%rd24];
	fma.rn.f32 	%f29, %f27, %f28, %f26;
	ld.global.f32 	%f30, [%rd15+-16];
	ld.global.u32 	%r33, [%rd16+-16];
	mul.wide.s32 	%rd25, %r33, 4;
	add.s64 	%rd26, %rd1, %rd25;
	ld.global.f32 	%f31, [%rd26];
	fma.rn.f32 	%f32, %f30, %f31, %f29;
	ld.global.f32 	%f33, [%rd15+-12];
	ld.global.u32 	%r34, [%rd16+-12];
	mul.wide.s32 	%rd27, %r34, 4;
	add.s64 	%rd28, %rd1, %rd27;
	ld.global.f32 	%f34, [%rd28];
	fma.rn.f32 	%f35, %f33, %f34, %f32;
	ld.global.f32 	%f36, [%rd15+-8];
	ld.global.u32 	%r35, [%rd16+-8];
	mul.wide.s32 	%rd29, %r35, 4;
	add.s64 	%rd30, %rd1, %rd29;
	ld.global.f32 	%f37, [%rd30];
	fma.rn.f32 	%f38, %f36, %f37, %f35;
	ld.global.f32 	%f39, [%rd15+-4];
	ld.global.u32 	%r36, [%rd16+-4];
	mul.wide.s32 	%rd31, %r36, 4;
	add.s64 	%rd32, %rd1, %rd31;
	ld.global.f32 	%f40, [%rd32];
	fma.rn.f32 	%f41, %f39, %f40, %f38;
	ld.global.f32 	%f42, [%rd15];
	ld.global.u32 	%r37, [%rd16];
	mul.wide.s32 	%rd33, %r37, 4;
	add.s64 	%rd34, %rd1, %rd33;
	ld.global.f32 	%f43, [%rd34];
	fma.rn.f32 	%f44, %f42, %f43, %f41;
	ld.global.f32 	%f45, [%rd15+4];
	ld.global.u32 	%r38, [%rd16+4];
	mul.wide.s32 	%rd35, %r38, 4;
	add.s64 	%rd36, %rd1, %rd35;
	ld.global.f32 	%f46, [%rd36];
	fma.rn.f32 	%f47, %f45, %f46, %f44;
	ld.global.f32 	%f48, [%rd15+8];
	ld.global.u32 	%r39, [%rd16+8];
	mul.wide.s32 	%rd37, %r39, 4;
	add.s64 	%rd38, %rd1, %rd37;
	ld.global.f32 	%f49, [%rd38];
	fma.rn.f32 	%f50, %f48, %f49, %f47;
	ld.global.f32 	%f51, [%rd15+12];
	ld.global.u32 	%r40, [%rd16+12];
	mul.wide.s32 	%rd39, %r40, 4;
	add.s64 	%rd40, %rd1, %rd39;
	ld.global.f32 	%f52, [%rd40];
	fma.rn.f32 	%f53, %f51, %f52, %f50;
	ld.global.f32 	%f54, [%rd15+16];
	ld.global.u32 	%r41, [%rd16+16];
	mul.wide.s32 	%rd41, %r41, 4;
	add.s64 	%rd42, %rd1, %rd41;
	ld.global.f32 	%f55, [%rd42];
	fma.rn.f32 	%f56, %f54, %f55, %f53;
	ld.global.f32 	%f57, [%rd15+20];
	ld.global.u32 	%r42, [%rd16+20];
	mul.wide.s32 	%rd43, %r42, 4;
	add.s64 	%rd44, %rd1, %rd43;
	ld.global.f32 	%f58, [%rd44];
	fma.rn.f32 	%f59, %f57, %f58, %f56;
	ld.global.f32 	%f60, [%rd15+24];
	ld.global.u32 	%r43, [%rd16+24];
	mul.wide.s32 	%rd45, %r43, 4;
	add.s64 	%rd46, %rd1, %rd45;
	ld.global.f32 	%f61, [%rd46];
	fma.rn.f32 	%f62, %f60, %f61, %f59;
	ld.global.f32 	%f63, [%rd15+28];
	ld.global.u32 	%r44, [%rd16+28];
	mul.wide.s32 	%rd47, %r44, 4;
	add.s64 	%rd48, %rd1, %rd47;
	ld.global.f32 	%f64, [%rd48];
	fma.rn.f32 	%f113, %f63, %f64, %f62;
	add.s32 	%r60, %r60, 16;
	add.s32 	%r58, %r58, 16;
	setp.ne.s32 	%p4, %r58, 0;
	@%p4 bra 	$L__BB0_4;
$L__BB0_5:
	setp.eq.s32 	%p5, %r5, 0;
	@%p5 bra 	$L__BB0_14;
	and.b32  	%r12, %r4, 7;
	setp.lt.u32 	%p6, %r5, 8;
	@%p6 bra 	$L__BB0_8;
	mul.wide.s32 	%rd49, %r60, 4;
	add.s64 	%rd50, %rd3, %rd49;
	ld.global.f32 	%f66, [%rd50];
	add.s64 	%rd51, %rd2, %rd49;
	ld.global.u32 	%r45, [%rd51];
	mul.wide.s32 	%rd52, %r45, 4;
	add.s64 	%rd53, %rd1, %rd52;
	ld.global.f32 	%f67, [%rd53];
	fma.rn.f32 	%f68, %f66, %f67, %f113;
	ld.global.f32 	%f69, [%rd50+4];
	ld.global.u32 	%r46, [%rd51+4];
	mul.wide.s32 	%rd54, %r46, 4;
	add.s64 	%rd55, %rd1, %rd54;
	ld.global.f32 	%f70, [%rd55];
	fma.rn.f32 	%f71, %f69, %f70, %f68;
	ld.global.f32 	%f72, [%rd50+8];
	ld.global.u32 	%r47, [%rd51+8];
	mul.wide.s32 	%rd56, %r47, 4;
	add.s64 	%rd57, %rd1, %rd56;
	ld.global.f32 	%f73, [%rd57];
	fma.rn.f32 	%f74, %f72, %f73, %f71;
	ld.global.f32 	%f75, [%rd50+12];
	ld.global.u32 	%r48, [%rd51+12];
	mul.wide.s32 	%rd58, %r48, 4;
	add.s64 	%rd59, %rd1, %rd58;
	ld.global.f32 	%f76, [%rd59];
	fma.rn.f32 	%f77, %f75, %f76, %f74;
	ld.global.f32 	%f78, [%rd50+16];
	ld.global.u32 	%r49, [%rd51+16];
	mul.wide.s32 	%rd60, %r49, 4;
	add.s64 	%rd61, %rd1, %rd60;
	ld.global.f32 	%f79, [%rd61];
	fma.rn.f32 	%f80, %f78, %f79, %f77;
	ld.global.f32 	%f81, [%rd50+20];
	ld.global.u32 	%r50, [%rd51+20];
	mul.wide.s32 	%rd62, %r50, 4;
	add.s64 	%rd63, %rd1, %rd62;
	ld.global.f32 	%f82, [%rd63];
	fma.rn.f32 	%f83, %f81, %f82, %f80;
	ld.global.f32 	%f84, [%rd50+24];
	ld.global.u32 	%r51, [%rd51+24];
	mul.wide.s32 	%rd64, %r51, 4;
	add.s64 	%rd65, %rd1, %rd64;
	ld.global.f32 	%f85, [%rd65];
	fma.rn.f32 	%f86, %f84, %f85, %f83;
	ld.global.f32 	%f87, [%rd50+28];
	ld.global.u32 	%r52, [%rd51+28];
	mul.wide.s32 	%rd66, %r52, 4;
	add.s64 	%rd67, %rd1, %rd66;
	ld.global.f32 	%f88, [%rd67];
	fma.rn.f32 	%f113, %f87, %f88, %f86;
	add.s32 	%r60, %r60, 8;
$L__BB0_8:
	setp.eq.s32 	%p7, %r12, 0;
	@%p7 bra 	$L__BB0_14;
	and.b32  	%r15, %r4, 3;
	setp.lt.u32 	%p8, %r12, 4;
	@%p8 bra 	$L__BB0_11;
	mul.wide.s32 	%rd68, %r60, 4;
	add.s64 	%rd69, %rd3, %rd68;
	ld.global.f32 	%f90, [%rd69];
	add.s64 	%rd70, %rd2, %rd68;
	ld.global.u32 	%r53, [%rd70];
	mul.wide.s32 	%rd71, %r53, 4;
	add.s64 	%rd72, %rd1, %rd71;
	ld.global.f32 	%f91, [%rd72];
	fma.rn.f32 	%f92, %f90, %f91, %f113;
	ld.global.f32 	%f93, [%rd69+4];
	ld.global.u32 	%r54, [%rd70+4];
	mul.wide.s32 	%rd73, %r54, 4;
	add.s64 	%rd74, %rd1, %rd73;
	ld.global.f32 	%f94, [%rd74];
	fma.rn.f32 	%f95, %f93, %f94, %f92;
	ld.global.f32 	%f96, [%rd69+8];
	ld.global.u32 	%r55, [%rd70+8];
	mul.wide.s32 	%rd75, %r55, 4;
	add.s64 	%rd76, %rd1, %rd75;
	ld.global.f32 	%f97, [%rd76];
	fma.rn.f32 	%f98, %f96, %f97, %f95;
	ld.global.f32 	%f99, [%rd69+12];
	ld.global.u32 	%r56, [%rd70+12];
	mul.wide.s32 	%rd77, %r56, 4;
	add.s64 	%rd78, %rd1, %rd77;
	ld.global.f32 	%f100, [%rd78];
	fma.rn.f32 	%f113, %f99, %f100, %f98;
	add.s32 	%r60, %r60, 4;
$L__BB0_11:
	setp.eq.s32 	%p9, %r15, 0;
	@%p9 bra 	$L__BB0_14;
	neg.s32 	%r63, %r15;
$L__BB0_13:
	.pragma "nounroll";
	mul.wide.s32 	%rd79, %r60, 4;
	add.s64 	%rd80, %rd2, %rd79;
	add.s64 	%rd81, %rd3, %rd79;
	ld.global.f32 	%f101, [%rd81];
	ld.global.u32 	%r57, [%rd80];
	mul.wide.s32 	%rd82, %r57, 4;
	add.s64 	%rd83, %rd1, %rd82;
	ld.global.f32 	%f102, [%rd83];
	fma.rn.f32 	%f113, %f101, %f102, %f113;
	add.s32 	%r60, %r60, 1;
	add.s32 	%r63, %r63, 1;
	setp.ne.s32 	%p10, %r63, 0;
	@%p10 bra 	$L__BB0_13;
$L__BB0_14:
	cvta.to.global.u64 	%rd84, %rd7;
	add.s64 	%rd86, %rd84, %rd12;
	ld.global.f32 	%f103, [%rd86];
	add.f32 	%f104, %f113, %f103;
	st.global.f32 	[%rd86], %f104;
$L__BB0_15:
	ret;

}


// ===== COMPILED SASS (sm_100) =====

	.target	sm_100

	.elftype	@"ET_EXEC"


//--------------------- .note.nv.tkinfo           --------------------------
	.section	.note.nv.tkinfo,"",@"SHT_NOTE"
	.sectionflags	@"SHF_NOTE_NV_TKINFO"
	.tkinfo
        /*0018*/ 	.word	0x00000002
        /*0030*/ 	.string	""
        /*0030*/ 	.string	"ptxas"
        /*0030*/ 	.string	"Cuda compilation tools, release 13.0, V13.0.88"
        /*0030*/ 	.string	"Build cuda_13.0.r13.0/compiler.36424714_0"
        /*0030*/ 	.string	"-arch sm_100 -m 64 "



//--------------------- .note.nv.cuinfo           --------------------------
	.section	.note.nv.cuinfo,"",@"SHT_NOTE"
	.sectionflags	@"SHF_NOTE_NV_CUINFO"
        /*0018*/ 	.short	0x0002
        /*001a*/ 	.short	0x0064
        /*001c*/ 	.short	0x0082
	.zero		2


//--------------------- .nv.info                  --------------------------
	.section	.nv.info,"",@"SHT_CUDA_INFO"
	.align	4


	//----- nvinfo : EIATTR_REGCOUNT
	.align		4
        /*0000*/ 	.byte	0x04, 0x2f
        /*0002*/ 	.short	(.L_1 - .L_0)
	.align		4
.L_0:
        /*0004*/ 	.word	index@(_Z8SpMV_CSRiPfPiS0_S_S_)
        /*0008*/ 	.word	0x00000020


	//----- nvinfo : EIATTR_FRAME_SIZE
	.align		4
.L_1:
        /*000c*/ 	.byte	0x04, 0x11
        /*000e*/ 	.short	(.L_3 - .L_2)
	.align		4
.L_2:
        /*0010*/ 	.word	index@(_Z8SpMV_CSRiPfPiS0_S_S_)
        /*0014*/ 	.word	0x00000000


	//----- nvinfo : EIATTR_MIN_STACK_SIZE
	.align		4
.L_3:
        /*0018*/ 	.byte	0x04, 0x12
        /*001a*/ 	.short	(.L_5 - .L_4)
	.align		4
.L_4:
        /*001c*/ 	.word	index@(_Z8SpMV_CSRiPfPiS0_S_S_)
        /*0020*/ 	.word	0x00000000
.L_5:


//--------------------- .nv.compat                --------------------------
	.section	.nv.compat,"",@"SHT_CUDA_COMPAT_INFO"
	.align	4
        /*0000*/ 	.byte	0x02, 0x09, 0x00, 0x00, 0x02, 0x02, 0x01, 0x00, 0x02, 0x05, 0x05, 0x00, 0x03, 0x07, 0x01, 0x01
        /*0010*/ 	.byte	0x02, 0x03, 0x00, 0x00, 0x02, 0x06, 0x01, 0x00, 0x04, 0x0b, 0x08, 0x00, 0x09, 0x00, 0x00, 0x00
        /*0020*/ 	.byte	0x00, 0x00, 0x00, 0x00


//--------------------- .nv.info._Z8SpMV_CSRiPfPiS0_S_S_ --------------------------
	.section	.nv.info._Z8SpMV_CSRiPfPiS0_S_S_,"",@"SHT_CUDA_INFO"
	.sectionflags	@""
	.align	4


	//----- nvinfo : EIATTR_CUDA_API_VERSION
	.align		4
        /*0000*/ 	.byte	0x04, 0x37
        /*0002*/ 	.short	(.L_7 - .L_6)
.L_6:
        /*0004*/ 	.word	0x00000082


	//----- nvinfo : EIATTR_KPARAM_INFO
	.align		4
.L_7:
        /*0008*/ 	.byte	0x04, 0x17
        /*000a*/ 	.short	(.L_9 - .L_8)
.L_8:
        /*000c*/ 	.word	0x00000000
        /*0010*/ 	.short	0x0005
        /*0012*/ 	.short	0x0028
        /*0014*/ 	.byte	0x00, 0xf5, 0x21, 0x00


	//----- nvinfo : EIATTR_KPARAM_INFO
	.align		4
.L_9:
        /*0018*/ 	.byte	0x04, 0x17
        /*001a*/ 	.short	(.L_11 - .L_10)
.L_10:
        /*001c*/ 	.word	0x00000000
        /*0020*/ 	.short	0x0004
        /*0022*/ 	.short	0x0020
        /*0024*/ 	.byte	0x00, 0xf5, 0x21, 0x00


	//----- nvinfo : EIATTR_KPARAM_INFO
	.align		4
.L_11:
        /*0028*/ 	.byte	0x04, 0x17
        /*002a*/ 	.short	(.L_13 - .L_12)
.L_12:
        /*002c*/ 	.word	0x00000000
        /*0030*/ 	.short	0x0003
        /*0032*/ 	.short	0x0018
        /*0034*/ 	.byte	0x00, 0xf5, 0x21, 0x00


	//----- nvinfo : EIATTR_KPARAM_INFO
	.align		4
.L_13:
        /*0038*/ 	.byte	0x04, 0x17
        /*003a*/ 	.short	(.L_15 - .L_14)
.L_14:
        /*003c*/ 	.word	0x00000000
        /*0040*/ 	.short	0x0002
        /*0042*/ 	.short	0x0010
        /*0044*/ 	.byte	0x00, 0xf5, 0x21, 0x00


	//----- nvinfo : EIATTR_KPARAM_INFO
	.align		4
.L_15:
        /*0048*/ 	.byte	0x04, 0x17
        /*004a*/ 	.short	(.L_17 - .L_16)
.L_16:
        /*004c*/ 	.word	0x00000000
        /*0050*/ 	.short	0x0001
        /*0052*/ 	.short	0x0008
        /*0054*/ 	.byte	0x00, 0xf5, 0x21, 0x00


	//----- nvinfo : EIATTR_KPARAM_INFO
	.align		4
.L_17:
        /*0058*/ 	.byte	0x04, 0x17
        /*005a*/ 	.short	(.L_19 - .L_18)
.L_18:
        /*005c*/ 	.word	0x00000000
        /*0060*/ 	.short	0x0000
        /*0062*/ 	.short	0x0000
        /*0064*/ 	.byte	0x00, 0xf0, 0x11, 0x00


	//----- nvinfo : EIATTR_SPARSE_MMA_MASK
	.align		4
.L_19:
        /*0068*/ 	.byte	0x03, 0x50
        /*006a*/ 	.short	0x0000


	//----- nvinfo : EIATTR_MAXREG_COUNT
	.align		4
        /*006c*/ 	.byte	0x03, 0x1b
        /*006e*/ 	.short	0x00ff


	//----- nvinfo : EIATTR_MERCURY_ISA_VERSION
	.align		4
        /*0070*/ 	.byte	0x03, 0x5f
        /*0072*/ 	.short	0x0101


	//----- nvinfo : EIATTR_VRC_CTA_INIT_COUNT
	.align		4
        /*0074*/ 	.byte	0x02, 0x4a
	.zero		1
	.zero		1


	//----- nvinfo : EIATTR_EXIT_INSTR_OFFSETS
	.align		4
        /*0078*/ 	.byte	0x04, 0x1c
        /*007a*/ 	.short	(.L_21 - .L_20)


	//   ....[0]....
.L_20:
        /*007c*/ 	.word	0x00000070


	//   ....[1]....
        /*0080*/ 	.word	0x00000e70


	//----- nvinfo : EIATTR_CRS_STACK_SIZE
	.align		4
.L_21:
        /*0084*/ 	.byte	0x04, 0x1e
        /*0086*/ 	.short	(.L_23 - .L_22)
.L_22:
        /*0088*/ 	.word	0x00000000


	//----- nvinfo : EIATTR_CBANK_PARAM_SIZE
	.align		4
.L_23:
        /*008c*/ 	.byte	0x03, 0x19
        /*008e*/ 	.short	0x0030


	//----- nvinfo : EIATTR_PARAM_CBANK
	.align		4
        /*0090*/ 	.byte	0x04, 0x0a
        /*0092*/ 	.short	(.L_25 - .L_24)
	.align		4
.L_24:
        /*0094*/ 	.word	index@(.nv.constant0._Z8SpMV_CSRiPfPiS0_S_S_)
        /*0098*/ 	.short	0x0380
        /*009a*/ 	.short	0x0030


	//----- nvinfo : EIATTR_SW_WAR
	.align		4
.L_25:
        /*009c*/ 	.byte	0x04, 0x36
        /*009e*/ 	.short	(.L_27 - .L_26)
.L_26:
        /*00a0*/ 	.word	0x00000008
.L_27:


//--------------------- .nv.callgraph             --------------------------
	.section	.nv.callgraph,"",@"SHT_CUDA_CALLGRAPH"
	.align	4
	.sectionentsize	8
	.align		4
        /*0000*/ 	.word	0x00000000
	.align		4
        /*0004*/ 	.word	0xffffffff
	.align		4
        /*0008*/ 	.word	0x00000000
	.align		4
        /*000c*/ 	.word	0xfffffffe
	.align		4
        /*0010*/ 	.word	0x00000000
	.align		4
        /*0014*/ 	.word	0xfffffffd
	.align		4
        /*0018*/ 	.word	0x00000000
	.align		4
        /*001c*/ 	.word	0xfffffffc


//--------------------- .text._Z8SpMV_CSRiPfPiS0_S_S_ --------------------------
	.section	.text._Z8SpMV_CSRiPfPiS0_S_S_,"ax",@progbits
	.align	128
        .global         _Z8SpMV_CSRiPfPiS0_S_S_
        .type           _Z8SpMV_CSRiPfPiS0_S_S_,@function
        .size           _Z8SpMV_CSRiPfPiS0_S_S_,(.L_x_11 - _Z8SpMV_CSRiPfPiS0_S_S_)
        .other          _Z8SpMV_CSRiPfPiS0_S_S_,@"STO_CUDA_ENTRY STV_DEFAULT"
_Z8SpMV_CSRiPfPiS0_S_S_:
.text._Z8SpMV_CSRiPfPiS0_S_S_:
[----:B------:R-:W-:Y:S01]  /*0000*/  LDC R1, c[0x0][0x37c] ;  /* 0x0000df00ff017b82 */ /* 0x000fe20000000800 */
[----:B------:R-:W0:Y:S07]  /*0010*/  S2R R3, SR_TID.X ;  /* 0x0000000000037919 */ /* 0x000e2e0000002100 */
[----:B------:R-:W0:Y:S01]  /*0020*/  S2UR UR4, SR_CTAID.X ;  /* 0x00000000000479c3 */ /* 0x000e220000002500 */
[----:B------:R-:W1:Y:S07]  /*0030*/  LDCU UR5, c[0x0][0x380] ;  /* 0x00007000ff0577ac */ /* 0x000e6e0008000800 */
[----:B------:R-:W0:Y:S02]  /*0040*/  LDC R0, c[0x0][0x360] ;  /* 0x0000d800ff007b82 */ /* 0x000e240000000800 */
[----:B0-----:R-:W-:-:S05]  /*0050*/  IMAD R0, R0, UR4, R3 ;  /* 0x0000000400007c24 */ /* 0x001fca000f8e0203 */
[----:B-1----:R-:W-:-:S13]  /*0060*/  ISETP.GE.AND P0, PT, R0, UR5, PT ;  /* 0x0000000500007c0c */ /* 0x002fda000bf06270 */
[----:B------:R-:W-:Y:S05]  /*0070*/  @P0 EXIT ;  /* 0x000000000000094d */ /* 0x000fea0003800000 */
[----:B------:R-:W0:Y:S01]  /*0080*/  LDC.64 R2, c[0x0][0x398] ;  /* 0x0000e600ff027b82 */ /* 0x000e220000000a00 */
[----:B------:R-:W1:Y:S01]  /*0090*/  LDCU.64 UR4, c[0x0][0x358] ;  /* 0x00006b00ff0477ac */ /* 0x000e620008000a00 */
[----:B0-----:R-:W-:-:S05]  /*00a0*/  IMAD.WIDE R2, R0, 0x4, R2 ;  /* 0x0000000400027825 */ /* 0x001fca00078e0202 */
[----:B-1----:R-:W2:Y:S04]  /*00b0*/  LDG.E R4, desc[UR4][R2.64] ;  /* 0x0000000402047981 */ /* 0x002ea8000c1e1900 */
[----:B------:R-:W2:Y:S01]  /*00c0*/  LDG.E R8, desc[UR4][R2.64+0x4] ;  /* 0x0000040402087981 */ /* 0x000ea2000c1e1900 */
[----:B------:R-:W-:Y:S01]  /*00d0*/  BSSY.RECONVERGENT B0, `(.L_x_0) ;  /* 0x00000d4000007945 */ /* 0x000fe20003800200 */
[----:B------:R-:W-:Y:S01]  /*00e0*/  HFMA2 R6, -RZ, RZ, 0, 0 ;  /* 0x00000000ff067431 */ /* 0x000fe200000001ff */
[----:B--2---:R-:W-:-:S13]  /*00f0*/  ISETP.GE.AND P0, PT, R4, R8, PT ;  /* 0x000000080400720c */ /* 0x004fda0003f06270 */
[----:B------:R-:W-:Y:S05]  /*0100*/  @P0 BRA `(.L_x_1) ;  /* 0x0000000c00400947 */ /* 0x000fea0003800000 */
[----:B------:R-:W-:Y:S01]  /*0110*/  MOV R3, R4 ;  /* 0x0000000400037202 */ /* 0x000fe20000000f00 */
[----:B------:R-:W-:Y:S01]  /*0120*/  BSSY.RECONVERGENT B1, `(.L_x_2) ;  /* 0x0000068000017945 */ /* 0x000fe20003800200 */
[----:B------:R-:W-:Y:S02]  /*0130*/  MOV R6, RZ ;  /* 0x000000ff00067202 */ /* 0x000fe40000000f00 */
[CC--:B------:R-:W-:Y:S02]  /*0140*/  IADD3 R4, PT, PT, R8.reuse, -R3.reuse, RZ ;  /* 0x8000000308047210 */ /* 0x0c0fe40007ffe0ff */
[----:B------:R-:W-:Y:S02]  /*0150*/  IADD3 R8, PT, PT, -R8, R3, RZ ;  /* 0x0000000308087210 */ /* 0x000fe40007ffe1ff */
[----:B------:R-:W-:Y:S02]  /*0160*/  LOP3.LUT R5, R4, 0xf, RZ, 0xc0, !PT ;  /* 0x0000000f04057812 */ /* 0x000fe400078ec0ff */
[----:B------:R-:W-:-:S02]  /*0170*/  ISETP.GT.U32.AND P1, PT, R8, -0x10, PT ;  /* 0xfffffff00800780c */ /* 0x000fc40003f24070 */
[----:B------:R-:W-:-:S11]  /*0180*/  ISETP.NE.AND P0, PT, R5, RZ, PT ;  /* 0x000000ff0500720c */ /* 0x000fd60003f05270 */
[----:B------:R-:W-:Y:S05]  /*0190*/  @P1 BRA `(.L_x_3) ;  /* 0x0000000400801947 */ /* 0x000fea0003800000 */
[----:B------:R-:W0:Y:S01]  /*01a0*/  LDC.64 R12, c[0x0][0x388] ;  /* 0x0000e200ff0c7b82 */ /* 0x000e220000000a00 */
[----:B------:R-:W-:Y:S02]  /*01b0*/  LOP3.LUT R2, R4, 0xfffffff0, RZ, 0xc0, !PT ;  /* 0xfffffff004027812 */ /* 0x000fe400078ec0ff */
[----:B------:R-:W-:Y:S02]  /*01c0*/  MOV R6, RZ ;  /* 0x000000ff00067202 */ /* 0x000fe40000000f00 */
[----:B------:R-:W-:-:S03]  /*01d0*/  IADD3 R2, PT, PT, -R2, RZ, RZ ;  /* 0x000000ff02027210 */ /* 0x000fc60007ffe1ff */
[----:B------:R-:W1:Y:S01]  /*01e0*/  LDC.64 R14, c[0x0][0x390] ;  /* 0x0000e400ff0e7b82 */ /* 0x000e620000000a00 */
[----:B0-----:R-:W-:-:S04]  /*01f0*/  IADD3 R12, P1, PT, R12, 0x20, RZ ;  /* 0x000000200c0c7810 */ /* 0x001fc80007f3e0ff */
[----:B------:R-:W-:Y:S02]  /*0200*/  IADD3.X R13, PT, PT, RZ, R13, RZ, P1, !PT ;  /* 0x0000000dff0d7210 */ /* 0x000fe40000ffe4ff */
[----:B-1----:R-:W-:-:S04]  /*0210*/  IADD3 R14, P2, PT, R14, 0x20, RZ ;  /* 0x000000200e0e7810 */ /* 0x002fc80007f5e0ff */
[----:B------:R-:W-:-:S09]  /*0220*/  IADD3.X R15, PT, PT, RZ, R15, RZ, P2, !PT ;  /* 0x0000000fff0f7210 */ /* 0x000fd200017fe4ff */
.L_x_4:
[C---:B------:R-:W-:Y:S01]  /*0230*/  IMAD.WIDE R20, R3.reuse, 0x4, R14 ;  /* 0x0000000403147825 */ /* 0x040fe200078e020e */
[----:B------:R-:W0:Y:S04]  /*0240*/  LDC.64 R16, c[0x0][0x3a0] ;  /* 0x0000e800ff107b82 */ /* 0x000e280000000a00 */
[----:B------:R-:W0:Y:S04]  /*0250*/  LDG.E R11, desc[UR4][R20.64+-0x20] ;  /* 0xffffe004140b7981 */ /* 0x000e28000c1e1900 */
[----:B------:R-:W2:Y:S04]  /*0260*/  LDG.E R23, desc[UR4][R20.64+-0x1c] ;  /* 0xffffe40414177981 */ /* 0x000ea8000c1e1900 */
[----:B------:R-:W3:Y:S01]  /*0270*/  LDG.E R9, desc[UR4][R20.64+-0x18] ;  /* 0xffffe80414097981 */ /* 0x000ee2000c1e1900 */
[----:B------:R-:W-:-:S03]  /*0280*/  IMAD.WIDE R26, R3, 0x4, R12 ;  /* 0x00000004031a7825 */ /* 0x000fc600078e020c */
[----:B------:R-:W4:Y:S04]  /*0290*/  LDG.E R25, desc[UR4][R20.64+-0x14] ;  /* 0xffffec0414197981 */ /* 0x000f28000c1e1900 */
[----:B------:R-:W5:Y:S04]  /*02a0*/  LDG.E R19, desc[UR4][R26.64+-0x20] ;  /* 0xffffe0041a137981 */ /* 0x000f68000c1e1900 */
[----:B------:R-:W5:Y:S04]  /*02b0*/  LDG.E R18, desc[UR4][R26.64+-0x1c] ;  /* 0xffffe4041a127981 */ /* 0x000f68000c1e1900 */
[----:B------:R-:W5:Y:S01]  /*02c0*/  LDG.E R29, desc[UR4][R20.64+-0x10] ;  /* 0xfffff004141d7981 */ /* 0x000f62000c1e1900 */
[----:B0-----:R-:W-:-:S06]  /*02d0*/  IMAD.WIDE R10, R11, 0x4, R16 ;  /* 0x000000040b0a7825 */ /* 0x001fcc00078e0210 */
[----:B------:R-:W5:Y:S01]  /*02e0*/  LDG.E R10, desc[UR4][R10.64] ;  /* 0x000000040a0a7981 */ /* 0x000f62000c1e1900 */
[----:B--2---:R-:W-:-:S05]  /*02f0*/  IMAD.WIDE R22, R23, 0x4, R16 ;  /* 0x0000000417167825 */ /* 0x004fca00078e0210 */
[----:B------:R-:W2:Y:S01]  /*0300*/  LDG.E R7, desc[UR4][R22.64] ;  /* 0x0000000416077981 */ /* 0x000ea2000c1e1900 */
[----:B---3--:R-:W-:-:S03]  /*0310*/  IMAD.WIDE R8, R9, 0x4, R16 ;  /* 0x0000000409087825 */ /* 0x008fc600078e0210 */
[----:B------:R-:W3:Y:S01]  /*0320*/  LDG.E R11, desc[UR4][R26.64+-0x18] ;  /* 0xffffe8041a0b7981 */ /* 0x000ee2000c1e1900 */
[----:B----4-:R-:W-:-:S03]  /*0330*/  IMAD.WIDE R24, R25, 0x4, R16 ;  /* 0x0000000419187825 */ /* 0x010fc600078e0210 */
[----:B------:R-:W3:Y:S04]  /*0340*/  LDG.E R8, desc[UR4][R8.64] ;  /* 0x0000000408087981 */ /* 0x000ee8000c1e1900 */
[----:B------:R-:W4:Y:S04]  /*0350*/  LDG.E R23, desc[UR4][R20.64+-0xc] ;  /* 0xfffff40414177981 */ /* 0x000f28000c1e1900 */
[----:B------:R-:W4:Y:S01]  /*0360*/  LDG.E R9, desc[UR4][R20.64+-0x8] ;  /* 0xfffff80414097981 */ /* 0x000f22000c1e1900 */
[----:B-----5:R-:W-:-:S03]  /*0370*/  FFMA R28, R19, R10, R6 ;  /* 0x0000000a131c7223 */ /* 0x020fc60000000006 */
[----:B------:R-:W5:Y:S04]  /*0380*/  LDG.E R6, desc[UR4][R24.64] ;  /* 0x0000000418067981 */ /* 0x000f68000c1e1900 */
[----:B------:R-:W5:Y:S01]  /*0390*/  LDG.E R19, desc[UR4][R26.64+-0x14] ;  /* 0xffffec041a137981 */ /* 0x000f62000c1e1900 */
[----:B--2---:R-:W-:Y:S01]  /*03a0*/  FFMA R22, R18, R7, R28 ;  /* 0x0000000712167223 */ /* 0x004fe2000000001c */
[----:B------:R-:W-:Y:S02]  /*03b0*/  IMAD.WIDE R28, R29, 0x4, R16 ;  /* 0x000000041d1c7825 */ /* 0x000fe400078e0210 */
[----:B------:R-:W2:Y:S04]  /*03c0*/  LDG.E R10, desc[UR4][R20.64+-0x4] ;  /* 0xfffffc04140a7981 */ /* 0x000ea8000c1e1900 */
[----:B------:R-:W2:Y:S04]  /*03d0*/  LDG.E R29, desc[UR4][R28.64] ;  /* 0x000000041c1d7981 */ /* 0x000ea8000c1e1900 */
[----:B------:R-:W2:Y:S04]  /*03e0*/  LDG.E R18, desc[UR4][R26.64+-0x10] ;  /* 0xfffff0041a127981 */ /* 0x000ea8000c1e1900 */
[----:B------:R-:W2:Y:S01]  /*03f0*/  LDG.E R7, desc[UR4][R20.64] ;  /* 0x0000000414077981 */ /* 0x000ea2000c1e1900 */
[----:B---3--:R-:W-:Y:S01]  /*0400*/  FFMA R8, R11, R8, R22 ;  /* 0x000000080b087223 */ /* 0x008fe20000000016 */
[----:B----4-:R-:W-:-:S02]  /*0410*/  IMAD.WIDE R22, R23, 0x4, R16 ;  /* 0x0000000417167825 */ /* 0x010fc400078e0210 */
[----:B------:R-:W3:Y:S04]  /*0420*/  LDG.E R11, desc[UR4][R20.64+0x4] ;  /* 0x00000404140b7981 */ /* 0x000ee8000c1e1900 */
[----:B------:R-:W4:Y:S04]  /*0430*/  LDG.E R23, desc[UR4][R22.64] ;  /* 0x0000000416177981 */ /* 0x000f28000c1e1900 */
[----:B------:R-:W4:Y:S04]  /*0440*/  LDG.E R25, desc[UR4][R26.64+-0xc] ;  /* 0xfffff4041a197981 */ /* 0x000f28000c1e1900 */
[----:B------:R-:W4:Y:S04]  /*0450*/  LDG.E R28, desc[UR4][R26.64+-0x8] ;  /* 0xfffff8041a1c7981 */ /* 0x000f28000c1e1900 */
[----:B------:R-:W4:Y:S04]  /*0460*/  LDG.E R22, desc[UR4][R20.64+0x8] ;  /* 0x0000080414167981 */ /* 0x000f28000c1e1900 */
[----:B------:R-:W4:Y:S01]  /*0470*/  LDG.E R24, desc[UR4][R26.64+0x4] ;  /* 0x000004041a187981 */ /* 0x000f22000c1e1900 */
[----:B-----5:R-:W-:Y:S01]  /*0480*/  FFMA R6, R19, R6, R8 ;  /* 0x0000000613067223 */ /* 0x020fe20000000008 */
[----:B------:R-:W-:-:S05]  /*0490*/  IMAD.WIDE R8, R9, 0x4, R16 ;  /* 0x0000000409087825 */ /* 0x000fca00078e0210 */
[----:B------:R0:W5:Y:S01]  /*04a0*/  LDG.E R19, desc[UR4][R8.64] ;  /* 0x0000000408137981 */ /* 0x000162000c1e1900 */
[----:B--2---:R-:W-:-:S03]  /*04b0*/  FFMA R18, R18, R29, R6 ;  /* 0x0000001d12127223 */ /* 0x004fc60000000006 */
[----:B------:R-:W2:Y:S01]  /*04c0*/  LDG.E R29, desc[UR4][R20.64+0x1c] ;  /* 0x00001c04141d7981 */ /* 0x000ea2000c1e1900 */
[----:B0-----:R-:W-:-:S04]  /*04d0*/  IMAD.WIDE R8, R10, 0x4, R16 ;  /* 0x000000040a087825 */ /* 0x001fc800078e0210 */
[--C-:B------:R-:W-:Y:S02]  /*04e0*/  IMAD.WIDE R6, R7, 0x4, R16.reuse ;  /* 0x0000000407067825 */ /* 0x100fe400078e0210 */
[----:B------:R-:W2:Y:S02]  /*04f0*/  LDG.E R8, desc[UR4][R8.64] ;  /* 0x0000000408087981 */ /* 0x000ea4000c1e1900 */
[----:B---3--:R-:W-:Y:S02]  /*0500*/  IMAD.WIDE R10, R11, 0x4, R16 ;  /* 0x000000040b0a7825 */ /* 0x008fe400078e0210 */
[----:B------:R-:W3:Y:S02]  /*0510*/  LDG.E R6, desc[UR4][R6.64] ;  /* 0x0000000406067981 */ /* 0x000ee4000c1e1900 */
[----:B----4-:R-:W-:Y:S02]  /*0520*/  FFMA R23, R25, R23, R18 ;  /* 0x0000001719177223 */ /* 0x010fe40000000012 */
[----:B------:R-:W4:Y:S04]  /*0530*/  LDG.E R10, desc[UR4][R10.64] ;  /* 0x000000040a0a7981 */ /* 0x000f28000c1e1900 */
[----:B------:R-:W2:Y:S04]  /*0540*/  LDG.E R9, desc[UR4][R26.64+-0x4] ;  /* 0xfffffc041a097981 */ /* 0x000ea8000c1e1900 */
[----:B------:R-:W3:Y:S04]  /*0550*/  LDG.E R7, desc[UR4][R26.64] ;  /* 0x000000041a077981 */ /* 0x000ee8000c1e1900 */
[----:B------:R-:W4:Y:S04]  /*0560*/  LDG.E R18, desc[UR4][R20.64+0xc] ;  /* 0x00000c0414127981 */ /* 0x000f28000c1e1900 */
[----:B------:R-:W4:Y:S04]  /*0570*/  LDG.E R25, desc[UR4][R20.64+0x14] ;  /* 0x0000140414197981 */ /* 0x000f28000c1e1900 */
[----:B------:R-:W4:Y:S01]  /*0580*/  LDG.E R11, desc[UR4][R26.64+0x18] ;  /* 0x000018041a0b7981 */ /* 0x000f22000c1e1900 */
[----:B-----5:R-:W-:-:S03]  /*0590*/  FFMA R28, R28, R19, R23 ;  /* 0x000000131c1c7223 */ /* 0x020fc60000000017 */
[----:B------:R-:W5:Y:S04]  /*05a0*/  LDG.E R23, desc[UR4][R20.64+0x10] ;  /* 0x0000100414177981 */ /* 0x000f68000c1e1900 */
[----:B------:R0:W5:Y:S02]  /*05b0*/  LDG.E R19, desc[UR4][R20.64+0x18] ;  /* 0x0000180414137981 */ /* 0x000164000c1e1900 */
[----:B0-----:R-:W-:-:S04]  /*05c0*/  IMAD.WIDE R20, R22, 0x4, R16 ;  /* 0x0000000416147825 */ /* 0x001fc800078e0210 */
[----:B--2---:R-:W-:Y:S02]  /*05d0*/  FFMA R8, R9, R8, R28 ;  /* 0x0000000809087223 */ /* 0x004fe4000000001c */
[----:B------:R-:W2:Y:S02]  /*05e0*/  LDG.E R9, desc[UR4][R26.64+0x10] ;  /* 0x000010041a097981 */ /* 0x000ea4000c1e1900 */
[----:B---3--:R-:W-:Y:S02]  /*05f0*/  FFMA R7, R7, R6, R8 ;  /* 0x0000000607077223 */ /* 0x008fe40000000008 */
[----:B------:R-:W3:Y:S02]  /*0600*/  LDG.E R8, desc[UR4][R26.64+0xc] ;  /* 0x00000c041a087981 */ /* 0x000ee4000c1e1900 */
[----:B----4-:R-:W-:Y:S02]  /*0610*/  FFMA R6, R24, R10, R7 ;  /* 0x0000000a18067223 */ /* 0x010fe40000000007 */
[----:B------:R-:W4:Y:S04]  /*0620*/  LDG.E R7, desc[UR4][R26.64+0x8] ;  /* 0x000008041a077981 */ /* 0x000f28000c1e1900 */
[----:B------:R-:W2:Y:S04]  /*0630*/  LDG.E R10, desc[UR4][R26.64+0x14] ;  /* 0x000014041a0a7981 */ /* 0x000ea8000c1e1900 */
[----:B------:R-:W2:Y:S01]  /*0640*/  LDG.E R26, desc[UR4][R26.64+0x1c] ;  /* 0x00001c041a1a7981 */ /* 0x000ea2000c1e1900 */
[----:B------:R-:W-:-:S06]  /*0650*/  IMAD.WIDE R24, R25, 0x4, R16 ;  /* 0x0000000419187825 */ /* 0x000fcc00078e0210 */
[----:B------:R-:W2:Y:S04]  /*0660*/  LDG.E R25, desc[UR4][R24.64] ;  /* 0x0000000418197981 */ /* 0x000ea8000c1e1900 */
[----:B------:R0:W4:Y:S02]  /*0670*/  LDG.E R27, desc[UR4][R20.64] ;  /* 0x00000004141b7981 */ /* 0x000124000c1e1900 */
[----:B0-----:R-:W-:-:S06]  /*0680*/  IMAD.WIDE R20, R18, 0x4, R16 ;  /* 0x0000000412147825 */ /* 0x001fcc00078e0210 */
[----:B------:R-:W3:Y:S01]  /*0690*/  LDG.E R21, desc[UR4][R20.64] ;  /* 0x0000000414157981 */ /* 0x000ee2000c1e1900 */
[----:B-----5:R-:W-:-:S04]  /*06a0*/  IMAD.WIDE R22, R23, 0x4, R16 ;  /* 0x0000000417167825 */ /* 0x020fc800078e0210 */
[--C-:B------:R-:W-:Y:S02]  /*06b0*/  IMAD.WIDE R18, R19, 0x4, R16.reuse ;  /* 0x0000000413127825 */ /* 0x100fe400078e0210 */
[----:B------:R-:W2:Y:S02]  /*06c0*/  LDG.E R22, desc[UR4][R22.64] ;  /* 0x0000000416167981 */ /* 0x000ea4000c1e1900 */
[----:B------:R-:W-:Y:S02]  /*06d0*/  IMAD.WIDE R16, R29, 0x4, R16 ;  /* 0x000000041d107825 */ /* 0x000fe400078e0210 */
[----:B------:R-:W5:Y:S04]  /*06e0*/  LDG.E R18, desc[UR4][R18.64] ;  /* 0x0000000412127981 */ /* 0x000f68000c1e1900 */
[----:B------:R-:W5:Y:S01]  /*06f0*/  LDG.E R16, desc[UR4][R16.64] ;  /* 0x0000000410107981 */ /* 0x000f62000c1e1900 */
[----:B------:R-:W-:-:S04]  /*0700*/  IADD3 R2, PT, PT, R2, 0x10, RZ ;  /* 0x0000001002027810 */ /* 0x000fc80007ffe0ff */
[----:B------:R-:W-:Y:S02]  /*0710*/  ISETP.NE.AND P1, PT, R2, RZ, PT ;  /* 0x000000ff0200720c */ /* 0x000fe40003f25270 */
[----:B------:R-:W-:Y:S01]  /*0720*/  IADD3 R3, PT, PT, R3, 0x10, RZ ;  /* 0x0000001003037810 */ /* 0x000fe20007ffe0ff */
[----:B----4-:R-:W-:-:S04]  /*0730*/  FFMA R7, R7, R27, R6 ;  /* 0x0000001b07077223 */ /* 0x010fc80000000006 */
[----:B---3--:R-:W-:-:S04]  /*0740*/  FFMA R8, R8, R21, R7 ;  /* 0x0000001508087223 */ /* 0x008fc80000000007 */
[----:B--2---:R-:W-:-:S04]  /*0750*/  FFMA R9, R9, R22, R8 ;  /* 0x0000001609097223 */ /* 0x004fc80000000008 */
[----:B------:R-:W-:-:S04]  /*0760*/  FFMA R10, R10, R25, R9 ;  /* 0x000000190a0a7223 */ /* 0x000fc80000000009 */
[----:B-----5:R-:W-:-:S04]  /*0770*/  FFMA R11, R11, R18, R10 ;  /* 0x000000120b0b7223 */ /* 0x020fc8000000000a */
[----:B------:R-:W-:Y:S01]  /*0780*/  FFMA R6, R26, R16, R11 ;  /* 0x000000101a067223 */ /* 0x000fe2000000000b */
[----:B------:R-:W-:Y:S06]  /*0790*/  @P1 BRA `(.L_x_4) ;  /* 0xfffffff800a41947 */ /* 0x000fec000383ffff */
.L_x_3:
[----:B------:R-:W-:Y:S05]  /*07a0*/  BSYNC.RECONVERGENT B1 ;  /* 0x0000000000017941 */ /* 0x000fea0003800200 */
.L_x_2:
[----:B------:R-:W-:Y:S05]  /*07b0*/  @!P0 BRA `(.L_x_1) ;  /* 0x0000000400948947 */ /* 0x000fea0003800000 */
[----:B------:R-:W-:Y:S01]  /*07c0*/  ISETP.GE.U32.AND P0, PT, R5, 0x8, PT ;  /* 0x000000080500780c */ /* 0x000fe20003f06070 */
[----:B------:R-:W-:Y:S01]  /*07d0*/  BSSY.RECONVERGENT B1, `(.L_x_5) ;  /* 0x0000032000017945 */ /* 0x000fe20003800200 */
[----:B------:R-:W-:-:S04]  /*07e0*/  LOP3.LUT R24, R4, 0x7, RZ, 0xc0, !PT ;  /* 0x0000000704187812 */ /* 0x000fc800078ec0ff */
[----:B------:R-:W-:-:S07]  /*07f0*/  ISETP.NE.AND P1, PT, R24, RZ, PT ;  /* 0x000000ff1800720c */ /* 0x000fce0003f25270 */
[----:B------:R-:W-:Y:S06]  /*0800*/  @!P0 BRA `(.L_x_6) ;  /* 0x0000000000b88947 */ /* 0x000fec0003800000 */
[----:B------:R-:W0:Y:S08]  /*0810*/  LDC.64 R20, c[0x0][0x390] ;  /* 0x0000e400ff147b82 */ /* 0x000e300000000a00 */
[----:B------:R-:W1:Y:S08]  /*0820*/  LDC.64 R10, c[0x0][0x3a0] ;  /* 0x0000e800ff0a7b82 */ /* 0x000e700000000a00 */
[----:B------:R-:W2:Y:S01]  /*0830*/  LDC.64 R8, c[0x0][0x388] ;  /* 0x0000e200ff087b82 */ /* 0x000ea20000000a00 */
[----:B0-----:R-:W-:-:S05]  /*0840*/  IMAD.WIDE R20, R3, 0x4, R20 ;  /* 0x0000000403147825 */ /* 0x001fca00078e0214 */
[----:B------:R-:W1:Y:S04]  /*0850*/  LDG.E R29, desc[UR4][R20.64] ;  /* 0x00000004141d7981 */ /* 0x000e68000c1e1900 */
[----:B------:R-:W3:Y:S04]  /*0860*/  LDG.E R27, desc[UR4][R20.64+0x4] ;  /* 0x00000404141b7981 */ /* 0x000ee8000c1e1900 */
[----:B------:R-:W4:Y:S04]  /*0870*/  LDG.E R25, desc[UR4][R20.64+0x8] ;  /* 0x0000080414197981 */ /* 0x000f28000c1e1900 */
[----:B------:R-:W5:Y:S04]  /*0880*/  LDG.E R13, desc[UR4][R20.64+0xc] ;  /* 0x00000c04140d7981 */ /* 0x000f68000c1e1900 */
[----:B------:R-:W5:Y:S04]  /*0890*/  LDG.E R15, desc[UR4][R20.64+0x10] ;  /* 0x00001004140f7981 */ /* 0x000f68000c1e1900 */
[----:B------:R-:W5:Y:S04]  /*08a0*/  LDG.E R17, desc[UR4][R20.64+0x14] ;  /* 0x0000140414117981 */ /* 0x000f68000c1e1900 */
[----:B------:R-:W5:Y:S04]  /*08b0*/  LDG.E R19, desc[UR4][R20.64+0x18] ;  /* 0x0000180414137981 */ /* 0x000f68000c1e1900 */
[----:B------:R4:W5:Y:S01]  /*08c0*/  LDG.E R23, desc[UR4][R20.64+0x1c] ;  /* 0x00001c0414177981 */ /* 0x000962000c1e1900 */
[----:B--2---:R-:W-:-:S05]  /*08d0*/  IMAD.WIDE R8, R3, 0x4, R8 ;  /* 0x0000000403087825 */ /* 0x004fca00078e0208 */
[----:B------:R-:W2:Y:S04]  /*08e0*/  LDG.E R7, desc[UR4][R8.64] ;  /* 0x0000000408077981 */ /* 0x000ea8000c1e1900 */
[----:B------:R-:W2:Y:S01]  /*08f0*/  LDG.E R22, desc[UR4][R8.64+0x8] ;  /* 0x0000080408167981 */ /* 0x000ea2000c1e1900 */
[----:B-1----:R-:W-:-:S04]  /*0900*/  IMAD.WIDE R28, R29, 0x4, R10 ;  /* 0x000000041d1c7825 */ /* 0x002fc800078e020a */
[--C-:B---3--:R-:W-:Y:S01]  /*0910*/  IMAD.WIDE R26, R27, 0x4, R10.reuse ;  /* 0x000000041b1a7825 */ /* 0x108fe200078e020a */
[----:B------:R-:W2:Y:S03]  /*0920*/  LDG.E R5, desc[UR4][R28.64] ;  /* 0x000000041c057981 */ /* 0x000ea6000c1e1900 */
[--C-:B----4-:R-:W-:Y:S01]  /*0930*/  IMAD.WIDE R20, R25, 0x4, R10.reuse ;  /* 0x0000000419147825 */ /* 0x110fe200078e020a */
[----:B------:R-:W3:Y:S04]  /*0940*/  LDG.E R2, desc[UR4][R26.64] ;  /* 0x000000041a027981 */ /* 0x000ee8000c1e1900 */
[----:B------:R-:W3:Y:S01]  /*0950*/  LDG.E R25, desc[UR4][R8.64+0x4] ;  /* 0x0000040408197981 */ /* 0x000ee2000c1e1900 */
[----:B-----5:R-:W-:-:S03]  /*0960*/  IMAD.WIDE R12, R13, 0x4, R10 ;  /* 0x000000040d0c7825 */ /* 0x020fc600078e020a */
[----:B------:R-:W4:Y:S01]  /*0970*/  LDG.E R21, desc[UR4][R20.64] ;  /* 0x0000000414157981 */ /* 0x000f22000c1e1900 */
[----:B------:R-:W-:-:S03]  /*0980*/  IMAD.WIDE R14, R15, 0x4, R10 ;  /* 0x000000040f0e7825 */ /* 0x000fc600078e020a */
[----:B------:R-:W5:Y:S01]  /*0990*/  LDG.E R13, desc[UR4][R12.64] ;  /* 0x000000040c0d7981 */ /* 0x000f62000c1e1900 */
[----:B------:R-:W-:-:S03]  /*09a0*/  IMAD.WIDE R16, R17, 0x4, R10 ;  /* 0x0000000411107825 */ /* 0x000fc600078e020a */
[----:B------:R-:W5:Y:S01]  /*09b0*/  LDG.E R28, desc[UR4][R8.64+0xc] ;  /* 0x00000c04081c7981 */ /* 0x000f62000c1e1900 */
[----:B------:R-:W-:-:S03]  /*09c0*/  IMAD.WIDE R18, R19, 0x4, R10 ;  /* 0x0000000413127825 */ /* 0x000fc600078e020a */
[----:B------:R-:W5:Y:S04]  /*09d0*/  LDG.E R14, desc[UR4][R14.64] ;  /* 0x000000040e0e7981 */ /* 0x000f68000c1e1900 */
[----:B------:R-:W5:Y:S01]  /*09e0*/  LDG.E R29, desc[UR4][R8.64+0x10] ;  /* 0x00001004081d7981 */ /* 0x000f62000c1e1900 */
[----:B------:R-:W-:-:S03]  /*09f0*/  IMAD.WIDE R10, R23, 0x4, R10 ;  /* 0x00000004170a7825 */ /* 0x000fc600078e020a */
[----:B------:R-:W5:Y:S04]  /*0a00*/  LDG.E R17, desc[UR4][R16.64] ;  /* 0x0000000410117981 */ /* 0x000f68000c1e1900 */
[----:B------:R-:W5:Y:S04]  /*0a10*/  LDG.E R26, desc[UR4][R8.64+0x14] ;  /* 0x00001404081a7981 */ /* 0x000f68000c1e1900 */
[----:B------:R-:W5:Y:S04]  /*0a20*/  LDG.E R18, desc[UR4][R18.64] ;  /* 0x0000000412127981 */ /* 0x000f68000c1e1900 */
[----:B------:R-:W5:Y:S04]  /*0a30*/  LDG.E R23, desc[UR4][R8.64+0x18] ;  /* 0x0000180408177981 */ /* 0x000f68000c1e1900 */
[----:B------:R-:W5:Y:S04]  /*0a40*/  LDG.E R12, desc[UR4][R8.64+0x1c] ;  /* 0x00001c04080c7981 */ /* 0x000f68000c1e1900 */
[----:B------:R-:W5:Y:S01]  /*0a50*/  LDG.E R10, desc[UR4][R10.64] ;  /* 0x000000040a0a7981 */ /* 0x000f62000c1e1900 */
[----:B------:R-:W-:Y:S01]  /*0a60*/  IADD3 R3, PT, PT, R3, 0x8, RZ ;  /* 0x0000000803037810 */ /* 0x000fe20007ffe0ff */
[----:B--2---:R-:W-:-:S04]  /*0a70*/  FFMA R6, R7, R5, R6 ;  /* 0x0000000507067223 */ /* 0x004fc80000000006 */
[----:B---3--:R-:W-:-:S04]  /*0a80*/  FFMA R25, R25, R2, R6 ;  /* 0x0000000219197223 */ /* 0x008fc80000000006 */
[----:B----4-:R-:W-:-:S04]  /*0a90*/  FFMA R21, R22, R21, R25 ;  /* 0x0000001516157223 */ /* 0x010fc80000000019 */
[----:B-----5:R-:W-:-:S04]  /*0aa0*/  FFMA R28, R28, R13, R21 ;  /* 0x0000000d1c1c7223 */ /* 0x020fc80000000015 */
[----:B------:R-:W-:-:S04]  /*0ab0*/  FFMA R29, R29, R14, R28 ;  /* 0x0000000e1d1d7223 */ /* 0x000fc8000000001c */
[----:B------:R-:W-:-:S04]  /*0ac0*/  FFMA R26, R26, R17, R29 ;  /* 0x000000111a1a7223 */ /* 0x000fc8000000001d */
[----:B------:R-:W-:-:S04]  /*0ad0*/  FFMA R23, R23, R18, R26 ;  /* 0x0000001217177223 */ /* 0x000fc8000000001a */
[----:B------:R-:W-:-:S07]  /*0ae0*/  FFMA R6, R12, R10, R23 ;  /* 0x0000000a0c067223 */ /* 0x000fce0000000017 */
.L_x_6:
[----:B------:R-:W-:Y:S05]  /*0af0*/  BSYNC.RECONVERGENT B1 ;  /* 0x0000000000017941 */ /* 0x000fea0003800200 */
.L_x_5:
[----:B------:R-:W-:Y:S05]  /*0b00*/  @!P1 BRA `(.L_x_1) ;  /* 0x0000000000c09947 */ /* 0x000fea0003800000 */
[----:B------:R-:W-:Y:S01]  /*0b10*/  ISETP.GE.U32.AND P0, PT, R24, 0x4, PT ;  /* 0x000000041800780c */ /* 0x000fe20003f06070 */
[----:B------:R-:W-:Y:S01]  /*0b20*/  BSSY.RECONVERGENT B1, `(.L_x_7) ;  /* 0x000001e000017945 */ /* 0x000fe20003800200 */
[----:B------:R-:W-:-:S04]  /*0b30*/  LOP3.LUT R4, R4, 0x3, RZ, 0xc0, !PT ;  /* 0x0000000304047812 */ /* 0x000fc800078ec0ff */
[----:B------:R-:W-:-:S07]  /*0b40*/  ISETP.NE.AND P1, PT, R4, RZ, PT ;  /* 0x000000ff0400720c */ /* 0x000fce0003f25270 */
[----:B------:R-:W-:Y:S06]  /*0b50*/  @!P0 BRA `(.L_x_8) ;  /* 0x0000000000688947 */ /* 0x000fec0003800000 */
[----:B------:R-:W0:Y:S08]  /*0b60*/  LDC.64 R8, c[0x0][0x390] ;  /* 0x0000e400ff087b82 */ /* 0x000e300000000a00 */
[----:B------:R-:W1:Y:S01]  /*0b70*/  LDC.64 R10, c[0x0][0x388] ;  /* 0x0000e200ff0a7b82 */ /* 0x000e620000000a00 */
[----:B0-----:R-:W-:-:S07]  /*0b80*/  IMAD.WIDE R12, R3, 0x4, R8 ;  /* 0x00000004030c7825 */ /* 0x001fce00078e0208 */
[----:B------:R-:W0:Y:S01]  /*0b90*/  LDC.64 R8, c[0x0][0x3a0] ;  /* 0x0000e800ff087b82 */ /* 0x000e220000000a00 */
[----:B------:R-:W0:Y:S04]  /*0ba0*/  LDG.E R15, desc[UR4][R12.64] ;  /* 0x000000040c0f7981 */ /* 0x000e28000c1e1900 */
[----:B------:R-:W2:Y:S04]  /*0bb0*/  LDG.E R17, desc[UR4][R12.64+0x4] ;  /* 0x000004040c117981 */ /* 0x000ea8000c1e1900 */
[----:B------:R-:W3:Y:S04]  /*0bc0*/  LDG.E R19, desc[UR4][R12.64+0x8] ;  /* 0x000008040c137981 */ /* 0x000ee8000c1e1900 */
[----:B------:R-:W4:Y:S01]  /*0bd0*/  LDG.E R7, desc[UR4][R12.64+0xc] ;  /* 0x00000c040c077981 */ /* 0x000f22000c1e1900 */
[----:B-1----:R-:W-:-:S05]  /*0be0*/  IMAD.WIDE R10, R3, 0x4, R10 ;  /* 0x00000004030a7825 */ /* 0x002fca00078e020a */
[----:B------:R-:W5:Y:S04]  /*0bf0*/  LDG.E R5, desc[UR4][R10.64] ;  /* 0x000000040a057981 */ /* 0x000f68000c1e1900 */
[----:B------:R-:W5:Y:S04]  /*0c00*/  LDG.E R2, desc[UR4][R10.64+0x4] ;  /* 0x000004040a027981 */ /* 0x000f68000c1e1900 */
[----:B------:R-:W5:Y:S01]  /*0c10*/  LDG.E R13, desc[UR4][R10.64+0xc] ;  /* 0x00000c040a0d7981 */ /* 0x000f62000c1e1900 */
[----:B0-----:R-:W-:-:S04]  /*0c20*/  IMAD.WIDE R14, R15, 0x4, R8 ;  /* 0x000000040f0e7825 */ /* 0x001fc800078e0208 */
[--C-:B--2---:R-:W-:Y:S02]  /*0c30*/  IMAD.WIDE R16, R17, 0x4, R8.reuse ;  /* 0x0000000411107825 */ /* 0x104fe400078e0208 */
[----:B------:R-:W5:Y:S02]  /*0c40*/  LDG.E R14, desc[UR4][R14.64] ;  /* 0x000000040e0e7981 */ /* 0x000f64000c1e1900 */
[--C-:B---3--:R-:W-:Y:S02]  /*0c50*/  IMAD.WIDE R18, R19, 0x4, R8.reuse ;  /* 0x0000000413127825 */ /* 0x108fe400078e0208 */
[----:B------:R-:W2:Y:S02]  /*0c60*/  LDG.E R16, desc[UR4][R16.64] ;  /* 0x0000000410107981 */ /* 0x000ea4000c1e1900 */
[----:B----4-:R-:W-:Y:S02]  /*0c70*/  IMAD.WIDE R8, R7, 0x4, R8 ;  /* 0x0000000407087825 */ /* 0x010fe400078e0208 */
[----:B------:R-:W3:Y:S04]  /*0c80*/  LDG.E R18, desc[UR4][R18.64] ;  /* 0x0000000412127981 */ /* 0x000ee8000c1e1900 */
[----:B------:R-:W3:Y:S04]  /*0c90*/  LDG.E R7, desc[UR4][R10.64+0x8] ;  /* 0x000008040a077981 */ /* 0x000ee8000c1e1900 */
[----:B------:R-:W4:Y:S01]  /*0ca0*/  LDG.E R8, desc[UR4][R8.64] ;  /* 0x0000000408087981 */ /* 0x000f22000c1e1900 */
[----:B------:R-:W-:Y:S01]  /*0cb0*/  IADD3 R3, PT, PT, R3, 0x4, RZ ;  /* 0x0000000403037810 */ /* 0x000fe20007ffe0ff */
[----:B-----5:R-:W-:-:S04]  /*0cc0*/  FFMA R5, R5, R14, R6 ;  /* 0x0000000e05057223 */ /* 0x020fc80000000006 */
[----:B--2---:R-:W-:-:S04]  /*0cd0*/  FFMA R2, R2, R16, R5 ;  /* 0x0000001002027223 */ /* 0x004fc80000000005 */
[----:B---3--:R-:W-:-:S04]  /*0ce0*/  FFMA R2, R7, R18, R2 ;  /* 0x0000001207027223 */ /* 0x008fc80000000002 */
[----:B----4-:R-:W-:-:S07]  /*0cf0*/  FFMA R6, R13, R8, R2 ;  /* 0x000000080d067223 */ /* 0x010fce0000000002 */
.L_x_8:
[----:B------:R-:W-:Y:S05]  /*0d00*/  BSYNC.RECONVERGENT B1 ;  /* 0x0000000000017941 */ /* 0x000fea0003800200 */
.L_x_7:
[----:B------:R-:W-:Y:S05]  /*0d10*/  @!P1 BRA `(.L_x_1) ;  /* 0x00000000003c9947 */ /* 0x000fea0003800000 */
[----:B------:R-:W0:Y:S01]  /*0d20*/  LDC.64 R16, c[0x0][0x3a0] ;  /* 0x0000e800ff107b82 */ /* 0x000e220000000a00 */
[----:B------:R-:W-:-:S07]  /*0d30*/  IADD3 R2, PT, PT, -R4, RZ, RZ ;  /* 0x000000ff04027210 */ /* 0x000fce0007ffe1ff */
[----:B------:R-:W1:Y:S08]  /*0d40*/  LDC.64 R12, c[0x0][0x390] ;  /* 0x0000e400ff0c7b82 */ /* 0x000e700000000a00 */
[----:B------:R-:W2:Y:S02]  /*0d50*/  LDC.64 R14, c[0x0][0x388] ;  /* 0x0000e200ff0e7b82 */ /* 0x000ea40000000a00 */
.L_x_9:
[----:B-1----:R-:W-:-:S06]  /*0d60*/  IMAD.WIDE R4, R3, 0x4, R12 ;  /* 0x0000000403047825 */ /* 0x002fcc00078e020c */
[----:B------:R-:W0:Y:S01]  /*0d70*/  LDG.E R5, desc[UR4][R4.64] ;  /* 0x0000000404057981 */ /* 0x000e22000c1e1900 */
[----:B--2---:R-:W-:-:S06]  /*0d80*/  IMAD.WIDE R8, R3, 0x4, R14 ;  /* 0x0000000403087825 */ /* 0x004fcc00078e020e */
[----:B------:R-:W2:Y:S01]  /*0d90*/  LDG.E R9, desc[UR4][R8.64] ;  /* 0x0000000408097981 */ /* 0x000ea2000c1e1900 */
[----:B------:R-:W-:Y:S01]  /*0da0*/  IADD3 R2, PT, PT, R2, 0x1, RZ ;  /* 0x0000000102027810 */ /* 0x000fe20007ffe0ff */
[----:B0-----:R-:W-:-:S06]  /*0db0*/  IMAD.WIDE R10, R5, 0x4, R16 ;  /* 0x00000004050a7825 */ /* 0x001fcc00078e0210 */
[----:B------:R-:W2:Y:S01]  /*0dc0*/  LDG.E R10, desc[UR4][R10.64] ;  /* 0x000000040a0a7981 */ /* 0x000ea2000c1e1900 */
[----:B------:R-:W-:Y:S02]  /*0dd0*/  ISETP.NE.AND P0, PT, R2, RZ, PT ;  /* 0x000000ff0200720c */ /* 0x000fe40003f05270 */
[----:B------:R-:W-:Y:S01]  /*0de0*/  IADD3 R3, PT, PT, R3, 0x1, RZ ;  /* 0x0000000103037810 */ /* 0x000fe20007ffe0ff */
[----:B--2---:R-:W-:-:S10]  /*0df0*/  FFMA R6, R9, R10, R6 ;  /* 0x0000000a09067223 */ /* 0x004fd40000000006 */
[----:B------:R-:W-:Y:S05]  /*0e00*/  @P0 BRA `(.L_x_9) ;  /* 0xfffffffc00d40947 */ /* 0x000fea000383ffff */
.L_x_1:
[----:B------:R-:W-:Y:S05]  /*0e10*/  BSYNC.RECONVERGENT B0 ;  /* 0x0000000000007941 */ /* 0x000fea0003800200 */
.L_x_0:
[----:B------:R-:W0:Y:S02]  /*0e20*/  LDC.64 R2, c[0x0][0x3a8] ;  /* 0x0000ea00ff027b82 */ /* 0x000e240000000a00 */
[----:B0-----:R-:W-:-:S05]  /*0e30*/  IMAD.WIDE R2, R0, 0x4, R2 ;  /* 0x0000000400027825 */ /* 0x001fca00078e0202 */
[----:B------:R-:W2:Y:S02]  /*0e40*/  LDG.E R5, desc[UR4][R2.64] ;  /* 0x0000000402057981 */ /* 0x000ea4000c1e1900 */
[----:B--2---:R-:W-:-:S05]  /*0e50*/  FADD R5, R5, R6 ;  /* 0x0000000605057221 */ /* 0x004fca0000000000 */
[----:B------:R-:W-:Y:S01]  /*0e60*/  STG.E desc[UR4][R2.64], R5 ;  /* 0x0000000502007986 */ /* 0x000fe2000c101904 */
[----:B------:R-:W-:Y:S05]  /*0e70*/  EXIT ;  /* 0x000000000000794d */ /* 0x000fea0003800000 */
.L_x_10:
[----:B------:R-:W-:-:S00]  /*0e80*/  BRA `(.L_x_10) ;  /* 0xfffffffc00fc7947 */ /* 0x000fc0000383ffff */
[----:B------:R-:W-:-:S00]  /*0e90*/  NOP ;  /* 0x0000000000007918 */ /* 0x000fc00000000000 */
        /* <DEDUP_REMOVED lines=14> */
.L_x_11:


//--------------------- .nv.shared.reserved.0     --------------------------
	.section	.nv.shared.reserved.0,"aw",@nobits
	.weak		__nv_reservedSMEM_offset_0_alias
	.size		__nv_reservedSMEM_offset_0_alias, 0, 64
	.other		__nv_reservedSMEM_offset_0_alias,@"STO_CUDA_RESERVED_SHARED STV_DEFAULT"
__nv_reservedSMEM_offset_0_alias:
	.zero		0
	.zero		64


//--------------------- .nv.constant0._Z8SpMV_CSRiPfPiS0_S_S_ --------------------------
	.section	.nv.constant0._Z8SpMV_CSRiPfPiS0_S_S_,"a",@progbits
	.sectionflags	@""
	.align	4
.nv.constant0._Z8SpMV_CSRiPfPiS0_S_S_:
	.zero		944


//--------------------- SYMBOLS --------------------------

	.type		.nv.reservedSmem.offset0,@object
	.size		.nv.reservedSmem.offset0,0x4
